//
// Generated by NVIDIA NVVM Compiler
//
// Compiler Build ID: CL-36424714
// Cuda compilation tools, release 13.0, V13.0.88
// Based on NVVM 20.0.0
//

.version 9.0
.target sm_100
.address_size 64

	// .globl	_Z9mueveFilaPiS_i

.visible .entry _Z9mueveFilaPiS_i(
	.param .u64 .ptr .align 1 _Z9mueveFilaPiS_i_param_0,
	.param .u64 .ptr .align 1 _Z9mueveFilaPiS_i_param_1,
	.param .u32 _Z9mueveFilaPiS_i_param_2
)
{
	.reg .pred 	%p<2>;
	.reg .b32 	%r<11>;
	.reg .b64 	%rd<12>;

	ld.param.u64 	%rd1, [_Z9mueveFilaPiS_i_param_0];
	ld.param.u64 	%rd2, [_Z9mueveFilaPiS_i_param_1];
	ld.param.u32 	%r1, [_Z9mueveFilaPiS_i_param_2];
	cvta.to.global.u64 	%rd3, %rd2;
	cvta.to.global.u64 	%rd4, %rd1;
	mov.u32 	%r2, %tid.x;
	mov.u32 	%r3, %tid.y;
	mov.u32 	%r4, %ntid.x;
	mad.lo.s32 	%r5, %r2, %r4, %r3;
	add.s32 	%r6, %r1, -1;
	setp.eq.s32 	%p1, %r3, %r6;
	selp.s32 	%r7, -1, 0, %p1;
	add.s32 	%r8, %r2, %r7;
	mul.lo.s32 	%r9, %r8, %r4;
	mul.wide.u32 	%rd5, %r5, 4;
	add.s64 	%rd6, %rd4, %rd5;
	ld.global.u32 	%r10, [%rd6];
	cvt.s64.s32 	%rd7, %r9;
	cvt.u64.u32 	%rd8, %r3;
	add.s64 	%rd9, %rd8, %rd7;
	shl.b64 	%rd10, %rd9, 2;
	add.s64 	%rd11, %rd3, %rd10;
	st.global.u32 	[%rd11+4], %r10;
	ret;

}


// ===== COMPILED SASS (sm_100) =====

	.target	sm_100

	.elftype	@"ET_EXEC"


//--------------------- .note.nv.tkinfo           --------------------------
	.section	.note.nv.tkinfo,"",@"SHT_NOTE"
	.sectionflags	@"SHF_NOTE_NV_TKINFO"
	.tkinfo
        /*0018*/ 	.word	0x00000002
        /*0030*/ 	.string	""
        /*0030*/ 	.string	"ptxas"
        /*0030*/ 	.string	"Cuda compilation tools, release 13.0, V13.0.88"
        /*0030*/ 	.string	"Build cuda_13.0.r13.0/compiler.36424714_0"
        /*0030*/ 	.string	"-arch sm_100 -m 64 "



//--------------------- .note.nv.cuinfo           --------------------------
	.section	.note.nv.cuinfo,"",@"SHT_NOTE"
	.sectionflags	@"SHF_NOTE_NV_CUINFO"
        /*0018*/ 	.short	0x0002
        /*001a*/ 	.short	0x0064
        /*001c*/ 	.short	0x0082
	.zero		2


//--------------------- .nv.info                  --------------------------
	.section	.nv.info,"",@"SHT_CUDA_INFO"
	.align	4


	//----- nvinfo : EIATTR_REGCOUNT
	.align		4
        /*0000*/ 	.byte	0x04, 0x2f
        /*0002*/ 	.short	(.L_1 - .L_0)
	.align		4
.L_0:
        /*0004*/ 	.word	index@(_Z9mueveFilaPiS_i)
        /*0008*/ 	.word	0x0000000a


	//----- nvinfo : EIATTR_FRAME_SIZE
	.align		4
.L_1:
        /*000c*/ 	.byte	0x04, 0x11
        /*000e*/ 	.short	(.L_3 - .L_2)
	.align		4
.L_2:
        /*0010*/ 	.word	index@(_Z9mueveFilaPiS_i)
        /*0014*/ 	.word	0x00000000


	//----- nvinfo : EIATTR_MIN_STACK_SIZE
	.align		4
.L_3:
        /*0018*/ 	.byte	0x04, 0x12
        /*001a*/ 	.short	(.L_5 - .L_4)
	.align		4
.L_4:
        /*001c*/ 	.word	index@(_Z9mueveFilaPiS_i)
        /*0020*/ 	.word	0x00000000
.L_5:


//--------------------- .nv.compat                --------------------------
	.section	.nv.compat,"",@"SHT_CUDA_COMPAT_INFO"
	.align	4
        /*0000*/ 	.byte	0x02, 0x09, 0x00, 0x00, 0x02, 0x02, 0x01, 0x00, 0x02, 0x05, 0x05, 0x00, 0x03, 0x07, 0x01, 0x01
        /*0010*/ 	.byte	0x02, 0x03, 0x00, 0x00, 0x02, 0x06, 0x01, 0x00, 0x04, 0x0b, 0x08, 0x00, 0x09, 0x00, 0x00, 0x00
        /*0020*/ 	.byte	0x00, 0x00, 0x00, 0x00


//--------------------- .nv.info._Z9mueveFilaPiS_i --------------------------
	.section	.nv.info._Z9mueveFilaPiS_i,"",@"SHT_CUDA_INFO"
	.sectionflags	@""
	.align	4


	//----- nvinfo : EIATTR_CUDA_API_VERSION
	.align		4
        /*0000*/ 	.byte	0x04, 0x37
        /*0002*/ 	.short	(.L_7 - .L_6)
.L_6:
        /*0004*/ 	.word	0x00000082


	//----- nvinfo : EIATTR_KPARAM_INFO
	.align		4
.L_7:
        /*0008*/ 	.byte	0x04, 0x17
        /*000a*/ 	.short	(.L_9 - .L_8)
.L_8:
        /*000c*/ 	.word	0x00000000
        /*0010*/ 	.short	0x0002
        /*0012*/ 	.short	0x0010
        /*0014*/ 	.byte	0x00, 0xf0, 0x11, 0x00


	//----- nvinfo : EIATTR_KPARAM_INFO
	.align		4
.L_9:
        /*0018*/ 	.byte	0x04, 0x17
        /*001a*/ 	.short	(.L_11 - .L_10)
.L_10:
        /*001c*/ 	.word	0x00000000
        /*0020*/ 	.short	0x0001
        /*0022*/ 	.short	0x0008
        /*0024*/ 	.byte	0x00, 0xf5, 0x21, 0x00


	//----- nvinfo : EIATTR_KPARAM_INFO
	.align		4
.L_11:
        /*0028*/ 	.byte	0x04, 0x17
        /*002a*/ 	.short	(.L_13 - .L_12)
.L_12:
        /*002c*/ 	.word	0x00000000
        /*0030*/ 	.short	0x0000
        /*0032*/ 	.short	0x0000
        /*0034*/ 	.byte	0x00, 0xf5, 0x21, 0x00


	//----- nvinfo : EIATTR_SPARSE_MMA_MASK
	.align		4
.L_13:
        /*0038*/ 	.byte	0x03, 0x50
        /*003a*/ 	.short	0x0000


	//----- nvinfo : EIATTR_MAXREG_COUNT
	.align		4
        /*003c*/ 	.byte	0x03, 0x1b
        /*003e*/ 	.short	0x00ff


	//----- nvinfo : EIATTR_MERCURY_ISA_VERSION
	.align		4
        /*0040*/ 	.byte	0x03, 0x5f
        /*0042*/ 	.short	0x0101


	//----- nvinfo : EIATTR_VRC_CTA_INIT_COUNT
	.align		4
        /*0044*/ 	.byte	0x02, 0x4a
	.zero		1
	.zero		1


	//----- nvinfo : EIATTR_EXIT_INSTR_OFFSETS
	.align		4
        /*0048*/ 	.byte	0x04, 0x1c
        /*004a*/ 	.short	(.L_15 - .L_14)


	//   ....[0]....
.L_14:
        /*004c*/ 	.word	0x00000150


	//----- nvinfo : EIATTR_CBANK_PARAM_SIZE
	.align		4
.L_15:
        /*0050*/ 	.byte	0x03, 0x19
        /*0052*/ 	.short	0x0014


	//----- nvinfo : EIATTR_PARAM_CBANK
	.align		4
        /*0054*/ 	.byte	0x04, 0x0a
        /*0056*/ 	.short	(.L_17 - .L_16)
	.align		4
.L_16:
        /*0058*/ 	.word	index@(.nv.constant0._Z9mueveFilaPiS_i)
        /*005c*/ 	.short	0x0380
        /*005e*/ 	.short	0x0014


	//----- nvinfo : EIATTR_SW_WAR
	.align		4
.L_17:
        /*0060*/ 	.byte	0x04, 0x36
        /*0062*/ 	.short	(.L_19 - .L_18)
.L_18:
        /*0064*/ 	.word	0x00000008
.L_19:


//--------------------- .nv.callgraph             --------------------------
	.section	.nv.callgraph,"",@"SHT_CUDA_CALLGRAPH"
	.align	4
	.sectionentsize	8
	.align		4
        /*0000*/ 	.word	0x00000000
	.align		4
        /*0004*/ 	.word	0xffffffff
	.align		4
        /*0008*/ 	.word	0x00000000
	.align		4
        /*000c*/ 	.word	0xfffffffe
	.align		4
        /*0010*/ 	.word	0x00000000
	.align		4
        /*0014*/ 	.word	0xfffffffd
	.align		4
        /*0018*/ 	.word	0x00000000
	.align		4
        /*001c*/ 	.word	0xfffffffc


//--------------------- .text._Z9mueveFilaPiS_i   --------------------------
	.section	.text._Z9mueveFilaPiS_i,"ax",@progbits
	.align	128
        .global         _Z9mueveFilaPiS_i
        .type           _Z9mueveFilaPiS_i,@function
        .size           _Z9mueveFilaPiS_i,(.L_x_1 - _Z9mueveFilaPiS_i)
        .other          _Z9mueveFilaPiS_i,@"STO_CUDA_ENTRY STV_DEFAULT"
_Z9mueveFilaPiS_i:
.text._Z9mueveFilaPiS_i:
[----:B------:R-:W-:Y:S01]  /*0000*/  LDC R1, c[0x0][0x37c] ;  /* 0x0000df00ff017b82 */ /* 0x000fe20000000800 */
[----:B------:R-:W0:Y:S07]  /*0010*/  S2R R7, SR_TID.Y ;  /* 0x0000000000077919 */ /* 0x000e2e0000002200 */
[----:B------:R-:W1:Y:S01]  /*0020*/  LDC.64 R2, c[0x0][0x380] ;  /* 0x0000e000ff027b82 */ /* 0x000e620000000a00 */
[----:B------:R-:W0:Y:S01]  /*0030*/  LDCU UR5, c[0x0][0x360] ;  /* 0x00006c00ff0577ac */ /* 0x000e220008000800 */
[----:B------:R-:W0:Y:S01]  /*0040*/  S2R R0, SR_TID.X ;  /* 0x0000000000007919 */ /* 0x000e220000002100 */
[----:B------:R-:W2:Y:S01]  /*0050*/  LDCU.64 UR6, c[0x0][0x358] ;  /* 0x00006b00ff0677ac */ /* 0x000ea20008000a00 */
[----:B------:R-:W3:Y:S01]  /*0060*/  LDCU UR4, c[0x0][0x390] ;  /* 0x00007200ff0477ac */ /* 0x000ee20008000800 */
[----:B------:R-:W4:Y:S01]  /*0070*/  LDCU.64 UR8, c[0x0][0x388] ;  /* 0x00007100ff0877ac */ /* 0x000f220008000a00 */
[----:B0-----:R-:W-:-:S04]  /*0080*/  IMAD R5, R0, UR5, R7 ;  /* 0x0000000500057c24 */ /* 0x001fc8000f8e0207 */
[----:B-1----:R-:W-:-:S06]  /*0090*/  IMAD.WIDE.U32 R2, R5, 0x4, R2 ;  /* 0x0000000405027825 */ /* 0x002fcc00078e0002 */
[----:B--2---:R-:W2:Y:S01]  /*00a0*/  LDG.E R3, desc[UR6][R2.64] ;  /* 0x0000000602037981 */ /* 0x004ea2000c1e1900 */
[----:B---3--:R-:W-:Y:S01]  /*00b0*/  UIADD3 UR4, UPT, UPT, UR4, -0x1, URZ ;  /* 0xffffffff04047890 */ /* 0x008fe2000fffe0ff */
[----:B------:R-:W-:-:S05]  /*00c0*/  VIADD R4, R0, 0xffffffff ;  /* 0xffffffff00047836 */ /* 0x000fca0000000000 */
[----:B------:R-:W-:-:S13]  /*00d0*/  ISETP.NE.AND P0, PT, R7, UR4, PT ;  /* 0x0000000407007c0c */ /* 0x000fda000bf05270 */
[----:B------:R-:W-:-:S04]  /*00e0*/  @P0 IMAD.MOV R4, RZ, RZ, R0 ;  /* 0x000000ffff040224 */ /* 0x000fc800078e0200 */
[----:B------:R-:W-:-:S05]  /*00f0*/  IMAD R0, R4, UR5, RZ ;  /* 0x0000000504007c24 */ /* 0x000fca000f8e02ff */
[----:B------:R-:W-:-:S04]  /*0100*/  IADD3 R7, P0, PT, R0, R7, RZ ;  /* 0x0000000700077210 */ /* 0x000fc80007f1e0ff */
[----:B------:R-:W-:Y:S02]  /*0110*/  LEA.HI.X.SX32 R0, R0, RZ, 0x1, P0 ;  /* 0x000000ff00007211 */ /* 0x000fe400000f0eff */
[----:B----4-:R-:W-:-:S04]  /*0120*/  LEA R4, P0, R7, UR8, 0x2 ;  /* 0x0000000807047c11 */ /* 0x010fc8000f8010ff */
[----:B------:R-:W-:-:S05]  /*0130*/  LEA.HI.X R5, R7, UR9, R0, 0x2, P0 ;  /* 0x0000000907057c11 */ /* 0x000fca00080f1400 */
[----:B--2---:R-:W-:Y:S01]  /*0140*/  STG.E desc[UR6][R4.64+0x4], R3 ;  /* 0x0000040304007986 */ /* 0x004fe2000c101906 */
[----:B------:R-:W-:Y:S05]  /*0150*/  EXIT ;  /* 0x000000000000794d */ /* 0x000fea0003800000 */
.L_x_0:
[----:B------:R-:W-:-:S00]  /*0160*/  BRA `(.L_x_0) ;  /* 0xfffffffc00fc7947 */ /* 0x000fc0000383ffff */
[----:B------:R-:W-:-:S00]  /*0170*/  NOP ;  /* 0x0000000000007918 */ /* 0x000fc00000000000 */
        /* <DEDUP_REMOVED lines=8> */
.L_x_1:


//--------------------- .nv.shared.reserved.0     --------------------------
	.section	.nv.shared.reserved.0,"aw",@nobits
	.weak		__nv_reservedSMEM_offset_0_alias
	.size		__nv_reservedSMEM_offset_0_alias, 0, 64
	.other		__nv_reservedSMEM_offset_0_alias,@"STO_CUDA_RESERVED_SHARED STV_DEFAULT"
__nv_reservedSMEM_offset_0_alias:
	.zero		0
	.zero		64


//--------------------- .nv.constant0._Z9mueveFilaPiS_i --------------------------
	.section	.nv.constant0._Z9mueveFilaPiS_i,"a",@progbits
	.sectionflags	@""
	.align	4
.nv.constant0._Z9mueveFilaPiS_i:
	.zero		916


//--------------------- SYMBOLS --------------------------

	.type		.nv.reservedSmem.offset0,@object
	.size		.nv.reservedSmem.offset0,0x4
